//
// Generated by NVIDIA NVVM Compiler
//
// Compiler Build ID: CL-36424714
// Cuda compilation tools, release 13.0, V13.0.88
// Based on NVVM 20.0.0
//

.version 9.0
.target sm_100
.address_size 64

	// .globl	_Z4SteplPdS_

.visible .entry _Z4SteplPdS_(
	.param .u64 _Z4SteplPdS__param_0,
	.param .u64 .ptr .align 1 _Z4SteplPdS__param_1,
	.param .u64 .ptr .align 1 _Z4SteplPdS__param_2
)
{
	.reg .pred 	%p<13>;
	.reg .b32 	%r<19>;
	.reg .b64 	%rd<44>;
	.reg .b64 	%fd<24>;

	ld.param.u64 	%rd14, [_Z4SteplPdS__param_0];
	ld.param.u64 	%rd15, [_Z4SteplPdS__param_1];
	ld.param.u64 	%rd16, [_Z4SteplPdS__param_2];
	cvta.to.global.u64 	%rd1, %rd16;
	cvta.to.global.u64 	%rd2, %rd15;
	mov.u32 	%r2, %tid.x;
	mov.u32 	%r3, %ntid.x;
	mov.u32 	%r4, %ctaid.x;
	mad.lo.s32 	%r5, %r3, %r4, %r2;
	cvt.s64.s32 	%rd3, %r5;
	or.b64  	%rd17, %rd3, %rd14;
	and.b64  	%rd18, %rd17, -4294967296;
	setp.ne.s64 	%p1, %rd18, 0;
	@%p1 bra 	$L__BB0_2;
	cvt.u32.u64 	%r6, %rd14;
	cvt.u32.u64 	%r7, %rd3;
	div.u32 	%r8, %r7, %r6;
	cvt.u64.u32 	%rd43, %r8;
	bra.uni 	$L__BB0_3;
$L__BB0_2:
	div.s64 	%rd43, %rd3, %rd14;
$L__BB0_3:
	cvt.u32.u64 	%r9, %rd3;
	cvt.u32.u64 	%r1, %rd43;
	cvt.u32.u64 	%r10, %rd14;
	mul.lo.s32 	%r11, %r1, %r10;
	sub.s32 	%r12, %r9, %r11;
	mul.lo.s64 	%rd19, %rd14, %rd14;
	setp.le.s64 	%p2, %rd19, %rd3;
	shl.b64 	%rd7, %rd43, 32;
	cvt.s64.s32 	%rd8, %rd43;
	cvt.s64.s32 	%rd9, %r12;
	mul.lo.s64 	%rd10, %rd8, %rd14;
	add.s64 	%rd11, %rd10, %rd9;
	shl.b64 	%rd20, %rd11, 3;
	add.s64 	%rd12, %rd2, %rd20;
	@%p2 bra 	$L__BB0_13;
	cvt.u32.u64 	%r13, %rd9;
	setp.lt.s32 	%p3, %r13, 1;
	mov.f64 	%fd20, 0d0000000000000000;
	@%p3 bra 	$L__BB0_6;
	add.s32 	%r15, %r13, -1;
	cvt.u64.u32 	%rd21, %r15;
	add.s64 	%rd22, %rd10, %rd21;
	shl.b64 	%rd23, %rd22, 3;
	add.s64 	%rd24, %rd2, %rd23;
	ld.global.f64 	%fd20, [%rd24];
$L__BB0_6:
	setp.lt.s32 	%p4, %r1, 1;
	mov.f64 	%fd21, 0d0000000000000000;
	@%p4 bra 	$L__BB0_8;
	add.s64 	%rd25, %rd7, -4294967296;
	shr.s64 	%rd26, %rd25, 32;
	mad.lo.s64 	%rd27, %rd26, %rd14, %rd9;
	shl.b64 	%rd28, %rd27, 3;
	add.s64 	%rd29, %rd2, %rd28;
	ld.global.f64 	%fd21, [%rd29];
$L__BB0_8:
	add.s32 	%r17, %r13, 1;
	cvt.s64.s32 	%rd30, %r17;
	setp.le.s64 	%p5, %rd14, %rd30;
	mov.f64 	%fd22, 0d0000000000000000;
	@%p5 bra 	$L__BB0_10;
	ld.global.f64 	%fd22, [%rd12+8];
$L__BB0_10:
	add.s64 	%rd31, %rd7, 4294967296;
	shr.s64 	%rd13, %rd31, 32;
	setp.ge.s64 	%p6, %rd13, %rd14;
	mov.f64 	%fd23, 0d0000000000000000;
	@%p6 bra 	$L__BB0_12;
	mad.lo.s64 	%rd32, %rd13, %rd14, %rd9;
	shl.b64 	%rd33, %rd32, 3;
	add.s64 	%rd34, %rd2, %rd33;
	ld.global.f64 	%fd23, [%rd34];
$L__BB0_12:
	add.f64 	%fd13, %fd20, %fd21;
	add.f64 	%fd14, %fd13, %fd23;
	add.f64 	%fd15, %fd22, %fd14;
	mul.f64 	%fd16, %fd15, 0d3FD0000000000000;
	add.s64 	%rd36, %rd1, %rd20;
	setp.eq.s32 	%p7, %r1, 0;
	add.s64 	%rd37, %rd14, -1;
	setp.eq.s64 	%p8, %rd37, %rd9;
	setp.eq.s64 	%p9, %rd8, %rd37;
	or.pred  	%p10, %p9, %p8;
	selp.f64 	%fd17, 0d0000000000000000, %fd16, %p10;
	selp.f64 	%fd18, 0d0000000000000000, %fd17, %p7;
	st.global.f64 	[%rd36], %fd18;
$L__BB0_13:
	cvt.u32.u64 	%r18, %rd9;
	bar.sync 	0;
	setp.ne.s32 	%p12, %r18, 0;
	@%p12 bra 	$L__BB0_15;
	shl.b64 	%rd38, %rd10, 3;
	add.s64 	%rd39, %rd1, %rd38;
	mov.b64 	%rd40, 4607182418800017408;
	st.global.u64 	[%rd39], %rd40;
$L__BB0_15:
	bar.sync 	0;
	add.s64 	%rd42, %rd1, %rd20;
	ld.global.f64 	%fd19, [%rd42];
	st.global.f64 	[%rd12], %fd19;
	ret;

}


// ===== COMPILED SASS (sm_100) =====

	.target	sm_100

	.elftype	@"ET_EXEC"


//--------------------- .note.nv.tkinfo           --------------------------
	.section	.note.nv.tkinfo,"",@"SHT_NOTE"
	.sectionflags	@"SHF_NOTE_NV_TKINFO"
	.tkinfo
        /*0018*/ 	.word	0x00000002
        /*0030*/ 	.string	""
        /*0030*/ 	.string	"ptxas"
        /*0030*/ 	.string	"Cuda compilation tools, release 13.0, V13.0.88"
        /*0030*/ 	.string	"Build cuda_13.0.r13.0/compiler.36424714_0"
        /*0030*/ 	.string	"-arch sm_100 -m 64 "



//--------------------- .note.nv.cuinfo           --------------------------
	.section	.note.nv.cuinfo,"",@"SHT_NOTE"
	.sectionflags	@"SHF_NOTE_NV_CUINFO"
        /*0018*/ 	.short	0x0002
        /*001a*/ 	.short	0x0064
        /*001c*/ 	.short	0x0082
	.zero		2


//--------------------- .nv.info                  --------------------------
	.section	.nv.info,"",@"SHT_CUDA_INFO"
	.align	4


	//----- nvinfo : EIATTR_REGCOUNT
	.align		4
        /*0000*/ 	.byte	0x04, 0x2f
        /*0002*/ 	.short	(.L_1 - .L_0)
	.align		4
.L_0:
        /*0004*/ 	.word	index@(_Z4SteplPdS_)
        /*0008*/ 	.word	0x0000001c


	//----- nvinfo : EIATTR_FRAME_SIZE
	.align		4
.L_1:
        /*000c*/ 	.byte	0x04, 0x11
        /*000e*/ 	.short	(.L_3 - .L_2)
	.align		4
.L_2:
        /*0010*/ 	.word	index@($__internal_0_$__cuda_sm20_div_s64)
        /*0014*/ 	.word	0x00000000


	//----- nvinfo : EIATTR_FRAME_SIZE
	.align		4
.L_3:
        /*0018*/ 	.byte	0x04, 0x11
        /*001a*/ 	.short	(.L_5 - .L_4)
	.align		4
.L_4:
        /*001c*/ 	.word	index@(_Z4SteplPdS_)
        /*0020*/ 	.word	0x00000000


	//----- nvinfo : EIATTR_MIN_STACK_SIZE
	.align		4
.L_5:
        /*0024*/ 	.byte	0x04, 0x12
        /*0026*/ 	.short	(.L_7 - .L_6)
	.align		4
.L_6:
        /*0028*/ 	.word	index@(_Z4SteplPdS_)
        /*002c*/ 	.word	0x00000000
.L_7:


//--------------------- .nv.compat                --------------------------
	.section	.nv.compat,"",@"SHT_CUDA_COMPAT_INFO"
	.align	4
        /*0000*/ 	.byte	0x02, 0x09, 0x00, 0x00, 0x02, 0x02, 0x01, 0x00, 0x02, 0x05, 0x05, 0x00, 0x03, 0x07, 0x01, 0x01
        /*0010*/ 	.byte	0x02, 0x03, 0x00, 0x00, 0x02, 0x06, 0x01, 0x00, 0x04, 0x0b, 0x08, 0x00, 0x01, 0x00, 0x00, 0x00
        /*0020*/ 	.byte	0x00, 0x00, 0x00, 0x00


//--------------------- .nv.info._Z4SteplPdS_     --------------------------
	.section	.nv.info._Z4SteplPdS_,"",@"SHT_CUDA_INFO"
	.sectionflags	@""
	.align	4


	//----- nvinfo : EIATTR_CUDA_API_VERSION
	.align		4
        /*0000*/ 	.byte	0x04, 0x37
        /*0002*/ 	.short	(.L_9 - .L_8)
.L_8:
        /*0004*/ 	.word	0x00000082


	//----- nvinfo : EIATTR_KPARAM_INFO
	.align		4
.L_9:
        /*0008*/ 	.byte	0x04, 0x17
        /*000a*/ 	.short	(.L_11 - .L_10)
.L_10:
        /*000c*/ 	.word	0x00000000
        /*0010*/ 	.short	0x0002
        /*0012*/ 	.short	0x0010
        /*0014*/ 	.byte	0x00, 0xf5, 0x21, 0x00


	//----- nvinfo : EIATTR_KPARAM_INFO
	.align		4
.L_11:
        /*0018*/ 	.byte	0x04, 0x17
        /*001a*/ 	.short	(.L_13 - .L_12)
.L_12:
        /*001c*/ 	.word	0x00000000
        /*0020*/ 	.short	0x0001
        /*0022*/ 	.short	0x0008
        /*0024*/ 	.byte	0x00, 0xf5, 0x21, 0x00


	//----- nvinfo : EIATTR_KPARAM_INFO
	.align		4
.L_13:
        /*0028*/ 	.byte	0x04, 0x17
        /*002a*/ 	.short	(.L_15 - .L_14)
.L_14:
        /*002c*/ 	.word	0x00000000
        /*0030*/ 	.short	0x0000
        /*0032*/ 	.short	0x0000
        /*0034*/ 	.byte	0x00, 0xf0, 0x21, 0x00


	//----- nvinfo : EIATTR_SPARSE_MMA_MASK
	.align		4
.L_15:
        /*0038*/ 	.byte	0x03, 0x50
        /*003a*/ 	.short	0x0000


	//----- nvinfo : EIATTR_MAXREG_COUNT
	.align		4
        /*003c*/ 	.byte	0x03, 0x1b
        /*003e*/ 	.short	0x00ff


	//----- nvinfo : EIATTR_NUM_BARRIERS
	.align		4
        /*0040*/ 	.byte	0x02, 0x4c
        /*0042*/ 	.byte	0x01
	.zero		1


	//----- nvinfo : EIATTR_MERCURY_ISA_VERSION
	.align		4
        /*0044*/ 	.byte	0x03, 0x5f
        /*0046*/ 	.short	0x0101


	//----- nvinfo : EIATTR_VRC_CTA_INIT_COUNT
	.align		4
        /*0048*/ 	.byte	0x02, 0x4a
	.zero		1
	.zero		1


	//----- nvinfo : EIATTR_EXIT_INSTR_OFFSETS
	.align		4
        /*004c*/ 	.byte	0x04, 0x1c
        /*004e*/ 	.short	(.L_17 - .L_16)


	//   ....[0]....
.L_16:
        /*0050*/ 	.word	0x00000840


	//----- nvinfo : EIATTR_CRS_STACK_SIZE
	.align		4
.L_17:
        /*0054*/ 	.byte	0x04, 0x1e
        /*0056*/ 	.short	(.L_19 - .L_18)
.L_18:
        /*0058*/ 	.word	0x00000000


	//----- nvinfo : EIATTR_CBANK_PARAM_SIZE
	.align		4
.L_19:
        /*005c*/ 	.byte	0x03, 0x19
        /*005e*/ 	.short	0x0018


	//----- nvinfo : EIATTR_PARAM_CBANK
	.align		4
        /*0060*/ 	.byte	0x04, 0x0a
        /*0062*/ 	.short	(.L_21 - .L_20)
	.align		4
.L_20:
        /*0064*/ 	.word	index@(.nv.constant0._Z4SteplPdS_)
        /*0068*/ 	.short	0x0380
        /*006a*/ 	.short	0x0018


	//----- nvinfo : EIATTR_SW_WAR
	.align		4
.L_21:
        /*006c*/ 	.byte	0x04, 0x36
        /*006e*/ 	.short	(.L_23 - .L_22)
.L_22:
        /*0070*/ 	.word	0x00000008
.L_23:


//--------------------- .nv.callgraph             --------------------------
	.section	.nv.callgraph,"",@"SHT_CUDA_CALLGRAPH"
	.align	4
	.sectionentsize	8
	.align		4
        /*0000*/ 	.word	0x00000000
	.align		4
        /*0004*/ 	.word	0xffffffff
	.align		4
        /*0008*/ 	.word	0x00000000
	.align		4
        /*000c*/ 	.word	0xfffffffe
	.align		4
        /*0010*/ 	.word	0x00000000
	.align		4
        /*0014*/ 	.word	0xfffffffd
	.align		4
        /*0018*/ 	.word	0x00000000
	.align		4
        /*001c*/ 	.word	0xfffffffc


//--------------------- .text._Z4SteplPdS_        --------------------------
	.section	.text._Z4SteplPdS_,"ax",@progbits
	.align	128
        .global         _Z4SteplPdS_
        .type           _Z4SteplPdS_,@function
        .size           _Z4SteplPdS_,(.L_x_6 - _Z4SteplPdS_)
        .other          _Z4SteplPdS_,@"STO_CUDA_ENTRY STV_DEFAULT"
_Z4SteplPdS_:
.text._Z4SteplPdS_:
[----:B------:R-:W-:Y:S01]  /*0000*/  LDC R1, c[0x0][0x37c] ;  /* 0x0000df00ff017b82 */ /* 0x000fe20000000800 */
[----:B------:R-:W0:Y:S01]  /*0010*/  S2R R6, SR_TID.X ;  /* 0x0000000000067919 */ /* 0x000e220000002100 */
[----:B------:R-:W0:Y:S01]  /*0020*/  LDCU UR4, c[0x0][0x360] ;  /* 0x00006c00ff0477ac */ /* 0x000e220008000800 */
[----:B------:R-:W-:Y:S01]  /*0030*/  BSSY.RECONVERGENT B0, `(.L_x_0) ;  /* 0x000001f000007945 */ /* 0x000fe20003800200 */
[----:B------:R-:W0:Y:S01]  /*0040*/  S2R R3, SR_CTAID.X ;  /* 0x0000000000037919 */ /* 0x000e220000002500 */
[----:B------:R-:W1:Y:S01]  /*0050*/  LDCU UR5, c[0x0][0x384] ;  /* 0x00007080ff0577ac */ /* 0x000e620008000800 */
[----:B0-----:R-:W-:-:S05]  /*0060*/  IMAD R6, R3, UR4, R6 ;  /* 0x0000000403067c24 */ /* 0x001fca000f8e0206 */
[----:B------:R-:W-:-:S04]  /*0070*/  SHF.R.S32.HI R7, RZ, 0x1f, R6 ;  /* 0x0000001fff077819 */ /* 0x000fc80000011406 */
[----:B-1----:R-:W-:-:S04]  /*0080*/  LOP3.LUT R0, R7, UR5, RZ, 0xfc, !PT ;  /* 0x0000000507007c12 */ /* 0x002fc8000f8efcff */
[----:B------:R-:W-:-:S13]  /*0090*/  ISETP.NE.U32.AND P0, PT, R0, RZ, PT ;  /* 0x000000ff0000720c */ /* 0x000fda0003f05070 */
[----:B------:R-:W-:Y:S05]  /*00a0*/  @P0 BRA `(.L_x_1) ;  /* 0x0000000000500947 */ /* 0x000fea0003800000 */
[----:B------:R-:W0:Y:S02]  /*00b0*/  LDCU UR4, c[0x0][0x380] ;  /* 0x00007000ff0477ac */ /* 0x000e240008000800 */
[----:B0-----:R-:W0:Y:S01]  /*00c0*/  I2F.U32.RP R0, UR4 ;  /* 0x0000000400007d06 */ /* 0x001e220008209000 */
[----:B------:R-:W-:-:S07]  /*00d0*/  ISETP.NE.U32.AND P2, PT, RZ, UR4, PT ;  /* 0x00000004ff007c0c */ /* 0x000fce000bf45070 */
[----:B0-----:R-:W0:Y:S02]  /*00e0*/  MUFU.RCP R0, R0 ;  /* 0x0000000000007308 */ /* 0x001e240000001000 */
[----:B0-----:R-:W-:-:S06]  /*00f0*/  VIADD R2, R0, 0xffffffe ;  /* 0x0ffffffe00027836 */ /* 0x001fcc0000000000 */
[----:B------:R0:W1:Y:S02]  /*0100*/  F2I.FTZ.U32.TRUNC.NTZ R3, R2 ;  /* 0x0000000200037305 */ /* 0x000064000021f000 */
[----:B0-----:R-:W-:Y:S02]  /*0110*/  IMAD.MOV.U32 R2, RZ, RZ, RZ ;  /* 0x000000ffff027224 */ /* 0x001fe400078e00ff */
[----:B-1----:R-:W-:-:S04]  /*0120*/  IMAD.MOV R5, RZ, RZ, -R3 ;  /* 0x000000ffff057224 */ /* 0x002fc800078e0a03 */
[----:B------:R-:W-:-:S04]  /*0130*/  IMAD R5, R5, UR4, RZ ;  /* 0x0000000405057c24 */ /* 0x000fc8000f8e02ff */
[----:B------:R-:W-:-:S06]  /*0140*/  IMAD.HI.U32 R3, R3, R5, R2 ;  /* 0x0000000503037227 */ /* 0x000fcc00078e0002 */
[----:B------:R-:W-:-:S04]  /*0150*/  IMAD.HI.U32 R0, R3, R6, RZ ;  /* 0x0000000603007227 */ /* 0x000fc800078e00ff */
[----:B------:R-:W-:-:S04]  /*0160*/  IMAD.MOV R3, RZ, RZ, -R0 ;  /* 0x000000ffff037224 */ /* 0x000fc800078e0a00 */
[----:B------:R-:W-:-:S05]  /*0170*/  IMAD R3, R3, UR4, R6 ;  /* 0x0000000403037c24 */ /* 0x000fca000f8e0206 */
[----:B------:R-:W-:-:S13]  /*0180*/  ISETP.GE.U32.AND P0, PT, R3, UR4, PT ;  /* 0x0000000403007c0c */ /* 0x000fda000bf06070 */
[----:B------:R-:W-:Y:S02]  /*0190*/  @P0 VIADD R3, R3, -UR4 ;  /* 0x8000000403030c36 */ /* 0x000fe40008000000 */
[----:B------:R-:W-:-:S03]  /*01a0*/  @P0 VIADD R0, R0, 0x1 ;  /* 0x0000000100000836 */ /* 0x000fc60000000000 */
[----:B------:R-:W-:-:S13]  /*01b0*/  ISETP.GE.U32.AND P1, PT, R3, UR4, PT ;  /* 0x0000000403007c0c */ /* 0x000fda000bf26070 */
[----:B------:R-:W-:Y:S01]  /*01c0*/  @P1 VIADD R0, R0, 0x1 ;  /* 0x0000000100001836 */ /* 0x000fe20000000000 */
[----:B------:R-:W-:Y:S01]  /*01d0*/  @!P2 LOP3.LUT R0, RZ, UR4, RZ, 0x33, !PT ;  /* 0x00000004ff00ac12 */ /* 0x000fe2000f8e33ff */
[----:B------:R-:W-:Y:S06]  /*01e0*/  BRA `(.L_x_2) ;  /* 0x00000000000c7947 */ /* 0x000fec0003800000 */
.L_x_1:
[----:B------:R-:W-:-:S07]  /*01f0*/  MOV R0, 0x210 ;  /* 0x0000021000007802 */ /* 0x000fce0000000f00 */
[----:B------:R-:W-:Y:S05]  /*0200*/  CALL.REL.NOINC `($__internal_0_$__cuda_sm20_div_s64) ;  /* 0x0000000400907944 */ /* 0x000fea0003c00000 */
[----:B------:R-:W-:-:S07]  /*0210*/  IMAD.MOV.U32 R0, RZ, RZ, R4 ;  /* 0x000000ffff007224 */ /* 0x000fce00078e0004 */
.L_x_2:
[----:B------:R-:W-:Y:S05]  /*0220*/  BSYNC.RECONVERGENT B0 ;  /* 0x0000000000007941 */ /* 0x000fea0003800200 */
.L_x_0:
[----:B------:R-:W0:Y:S01]  /*0230*/  LDCU.128 UR12, c[0x0][0x380] ;  /* 0x00007000ff0c77ac */ /* 0x000e220008000c00 */
[--C-:B------:R-:W-:Y:S01]  /*0240*/  SHF.R.S32.HI R21, RZ, 0x1f, R0.reuse ;  /* 0x0000001fff157819 */ /* 0x100fe20000011400 */
[----:B------:R-:W-:Y:S01]  /*0250*/  IMAD.MOV R5, RZ, RZ, -R0 ;  /* 0x000000ffff057224 */ /* 0x000fe200078e0a00 */
[----:B------:R-:W-:Y:S01]  /*0260*/  BSSY.RECONVERGENT B0, `(.L_x_3) ;  /* 0x0000050000007945 */ /* 0x000fe20003800200 */
[----:B0-----:R-:W-:Y:S02]  /*0270*/  UIMAD UR4, UR13, UR12, URZ ;  /* 0x0000000c0d0472a4 */ /* 0x001fe4000f8e02ff */
[----:B------:R-:W-:Y:S01]  /*0280*/  IMAD R3, R21, UR12, RZ ;  /* 0x0000000c15037c24 */ /* 0x000fe2000f8e02ff */
[----:B------:R-:W-:Y:S02]  /*0290*/  UIMAD.WIDE.U32 UR6, UR12, UR12, URZ ;  /* 0x0000000c0c0672a5 */ /* 0x000fe4000f8e00ff */
[----:B------:R-:W-:Y:S01]  /*02a0*/  IMAD R2, R5, UR12, R6 ;  /* 0x0000000c05027c24 */ /* 0x000fe2000f8e0206 */
[----:B------:R-:W-:-:S02]  /*02b0*/  UIMAD UR4, UR13, UR12, UR4 ;  /* 0x0000000c0d0472a4 */ /* 0x000fc4000f8e0204 */
[----:B------:R-:W-:Y:S02]  /*02c0*/  IMAD.WIDE.U32 R4, R0, UR12, RZ ;  /* 0x0000000c00047c25 */ /* 0x000fe4000f8e00ff */
[----:B------:R-:W-:Y:S01]  /*02d0*/  UIADD3 UR4, UPT, UPT, UR7, UR4, URZ ;  /* 0x0000000407047290 */ /* 0x000fe2000fffe0ff */
[----:B------:R-:W-:Y:S01]  /*02e0*/  ISETP.LT.U32.AND P0, PT, R6, UR6, PT ;  /* 0x0000000606007c0c */ /* 0x000fe2000bf01070 */
[----:B------:R-:W-:Y:S01]  /*02f0*/  IMAD R15, R0, UR13, R3 ;  /* 0x0000000d000f7c24 */ /* 0x000fe2000f8e0203 */
[----:B------:R-:W-:Y:S02]  /*0300*/  SHF.R.S32.HI R3, RZ, 0x1f, R2 ;  /* 0x0000001fff037819 */ /* 0x000fe40000011402 */
[----:B------:R-:W-:Y:S01]  /*0310*/  IADD3 R20, P1, PT, R2, R4, RZ ;  /* 0x0000000402147210 */ /* 0x000fe20007f3e0ff */
[----:B------:R-:W-:Y:S02]  /*0320*/  IMAD.U32 R8, RZ, RZ, UR4 ;  /* 0x00000004ff087e24 */ /* 0x000fe4000f8e00ff */
[----:B------:R-:W-:-:S02]  /*0330*/  IMAD.IADD R15, R5, 0x1, R15 ;  /* 0x00000001050f7824 */ /* 0x000fc400078e020f */
[----:B------:R-:W-:Y:S01]  /*0340*/  IMAD.SHL.U32 R14, R20, 0x8, RZ ;  /* 0x00000008140e7824 */ /* 0x000fe200078e00ff */
[----:B------:R-:W-:Y:S01]  /*0350*/  ISETP.GT.AND.EX P0, PT, R8, R7, PT, P0 ;  /* 0x000000070800720c */ /* 0x000fe20003f04300 */
[----:B------:R-:W-:Y:S01]  /*0360*/  IMAD.X R9, R3, 0x1, R15, P1 ;  /* 0x0000000103097824 */ /* 0x000fe200008e060f */
[----:B------:R-:W0:Y:S02]  /*0370*/  LDCU.64 UR4, c[0x0][0x358] ;  /* 0x00006b00ff0477ac */ /* 0x000e240008000a00 */
[----:B------:R-:W-:Y:S02]  /*0380*/  IADD3 R6, P1, PT, R14, UR14, RZ ;  /* 0x0000000e0e067c10 */ /* 0x000fe4000ff3e0ff */
[----:B------:R-:W-:-:S04]  /*0390*/  SHF.L.U64.HI R20, R20, 0x3, R9 ;  /* 0x0000000314147819 */ /* 0x000fc80000010209 */
[----:B------:R-:W-:-:S03]  /*03a0*/  IADD3.X R7, PT, PT, R20, UR15, RZ, P1, !PT ;  /* 0x0000000f14077c10 */ /* 0x000fc60008ffe4ff */
[----:B------:R-:W-:Y:S05]  /*03b0*/  @!P0 BRA `(.L_x_4) ;  /* 0x0000000000e88947 */ /* 0x000fea0003800000 */
[C---:B------:R-:W-:Y:S01]  /*03c0*/  ISETP.GE.AND P2, PT, R0.reuse, 0x1, PT ;  /* 0x000000010000780c */ /* 0x040fe20003f46270 */
[----:B------:R-:W-:Y:S01]  /*03d0*/  VIADD R11, R0, 0x1 ;  /* 0x00000001000b7836 */ /* 0x000fe20000000000 */
[----:B------:R-:W-:Y:S01]  /*03e0*/  ISETP.GE.AND P1, PT, R2, 0x1, PT ;  /* 0x000000010200780c */ /* 0x000fe20003f26270 */
[----:B------:R-:W-:Y:S01]  /*03f0*/  UIADD3 UR6, UP0, UPT, UR12, -0x1, URZ ;  /* 0xffffffff0c067890 */ /* 0x000fe2000ff1e0ff */
[----:B------:R-:W1:Y:S02]  /*0400*/  LDCU.64 UR8, c[0x0][0x390] ;  /* 0x00007200ff0877ac */ /* 0x000e640008000a00 */
[----:B------:R-:W-:Y:S02]  /*0410*/  ISETP.GE.U32.AND P0, PT, R11, UR12, PT ;  /* 0x0000000c0b007c0c */ /* 0x000fe4000bf06070 */
[----:B------:R-:W-:-:S04]  /*0420*/  SHF.R.S32.HI R22, RZ, 0x1f, R11 ;  /* 0x0000001fff167819 */ /* 0x000fc8000001140b */
[----:B------:R-:W-:Y:S01]  /*0430*/  ISETP.GE.AND.EX P0, PT, R22, UR13, PT, P0 ;  /* 0x0000000d16007c0c */ /* 0x000fe2000bf06300 */
[----:B------:R-:W-:Y:S02]  /*0440*/  @P2 VIADD R13, R0, 0xffffffff ;  /* 0xffffffff000d2836 */ /* 0x000fe40000000000 */
[----:B------:R-:W-:Y:S02]  /*0450*/  @P1 VIADD R9, R2, 0xffffffff ;  /* 0xffffffff02091836 */ /* 0x000fe40000000000 */
[----:B------:R-:W-:Y:S01]  /*0460*/  @P2 IMAD.WIDE.U32 R18, R13, UR12, R2 ;  /* 0x0000000c0d122c25 */ /* 0x000fe2000f8e0002 */
[----:B------:R-:W-:Y:S02]  /*0470*/  @P2 SHF.R.S32.HI R8, RZ, 0x1f, R13 ;  /* 0x0000001fff082819 */ /* 0x000fe4000001140d */
[----:B------:R-:W-:-:S03]  /*0480*/  @P1 IADD3 R9, P3, PT, R9, R4, RZ ;  /* 0x0000000409091210 */ /* 0x000fc60007f7e0ff */
[----:B------:R-:W-:Y:S02]  /*0490*/  @P2 IMAD R10, R8, UR12, RZ ;  /* 0x0000000c080a2c24 */ /* 0x000fe4000f8e02ff */
[----:B------:R-:W-:Y:S01]  /*04a0*/  @P1 IMAD.X R8, RZ, RZ, R15, P3 ;  /* 0x000000ffff081224 */ /* 0x000fe200018e060f */
[----:B------:R-:W-:Y:S01]  /*04b0*/  @P1 LEA R16, P3, R9, UR14, 0x3 ;  /* 0x0000000e09101c11 */ /* 0x000fe2000f8618ff */
[----:B------:R-:W-:Y:S02]  /*04c0*/  @P2 IMAD R13, R13, UR13, R10 ;  /* 0x0000000d0d0d2c24 */ /* 0x000fe4000f8e020a */
[----:B------:R-:W-:Y:S01]  /*04d0*/  @!P0 IMAD R22, R22, UR12, RZ ;  /* 0x0000000c16168c24 */ /* 0x000fe2000f8e02ff */
[----:B------:R-:W-:Y:S01]  /*04e0*/  @P1 LEA.HI.X R17, R9, UR15, R8, 0x3, P3 ;  /* 0x0000000f09111c11 */ /* 0x000fe200098f1c08 */
[----:B------:R-:W-:Y:S01]  /*04f0*/  @P2 IMAD.IADD R19, R19, 0x1, R13 ;  /* 0x0000000113132824 */ /* 0x000fe200078e020d */
[----:B------:R-:W-:Y:S01]  /*0500*/  @P2 LEA R10, P3, R18, UR14, 0x3 ;  /* 0x0000000e120a2c11 */ /* 0x000fe2000f8618ff */
[----:B------:R-:W-:Y:S01]  /*0510*/  @!P0 IMAD.MOV.U32 R12, RZ, RZ, R2 ;  /* 0x000000ffff0c8224 */ /* 0x000fe200078e0002 */
[----:B------:R-:W-:Y:S01]  /*0520*/  CS2R R8, SRZ ;  /* 0x0000000000087805 */ /* 0x000fe2000001ff00 */
[----:B------:R-:W-:-:S02]  /*0530*/  @!P0 IMAD.MOV.U32 R13, RZ, RZ, R3 ;  /* 0x000000ffff0d8224 */ /* 0x000fc400078e0003 */
[C---:B------:R-:W-:Y:S02]  /*0540*/  @!P0 IMAD R23, R11.reuse, UR13, R22 ;  /* 0x0000000d0b178c24 */ /* 0x040fe4000f8e0216 */
[----:B------:R-:W-:Y:S01]  /*0550*/  @!P0 IMAD.WIDE.U32 R12, R11, UR12, R12 ;  /* 0x0000000c0b0c8c25 */ /* 0x000fe2000f8e000c */
[----:B------:R-:W-:Y:S02]  /*0560*/  @P2 LEA.HI.X R11, R18, UR15, R19, 0x3, P3 ;  /* 0x0000000f120b2c11 */ /* 0x000fe400098f1c13 */
[----:B------:R-:W-:Y:S01]  /*0570*/  CS2R R18, SRZ ;  /* 0x0000000000127805 */ /* 0x000fe2000001ff00 */
[----:B0-----:R-:W2:Y:S01]  /*0580*/  @P1 LDG.E.64 R8, desc[UR4][R16.64] ;  /* 0x0000000410081981 */ /* 0x001ea2000c1e1b00 */
[----:B------:R-:W-:Y:S02]  /*0590*/  VIADD R22, R2, 0x1 ;  /* 0x0000000102167836 */ /* 0x000fe40000000000 */
[----:B------:R-:W-:Y:S02]  /*05a0*/  @!P0 IMAD.IADD R23, R13, 0x1, R23 ;  /* 0x000000010d178824 */ /* 0x000fe400078e0217 */
[----:B------:R1:W2:Y:S01]  /*05b0*/  @P2 LDG.E.64 R18, desc[UR4][R10.64] ;  /* 0x000000040a122981 */ /* 0x0002a2000c1e1b00 */
[----:B------:R-:W-:-:S02]  /*05c0*/  ISETP.GE.U32.AND P1, PT, R22, UR12, PT ;  /* 0x0000000c16007c0c */ /* 0x000fc4000bf26070 */
[----:B------:R-:W-:Y:S02]  /*05d0*/  SHF.R.S32.HI R24, RZ, 0x1f, R22 ;  /* 0x0000001fff187819 */ /* 0x000fe40000011416 */
[----:B------:R-:W-:Y:S02]  /*05e0*/  @!P0 LEA R22, P3, R12, UR14, 0x3 ;  /* 0x0000000e0c168c11 */ /* 0x000fe4000f8618ff */
[----:B------:R-:W-:Y:S02]  /*05f0*/  ISETP.GE.AND.EX P1, PT, R24, UR13, PT, P1 ;  /* 0x0000000d18007c0c */ /* 0x000fe4000bf26310 */
[----:B------:R-:W-:Y:S02]  /*0600*/  CS2R R24, SRZ ;  /* 0x0000000000187805 */ /* 0x000fe4000001ff00 */
[----:B------:R-:W-:Y:S02]  /*0610*/  @!P0 LEA.HI.X R23, R12, UR15, R23, 0x3, P3 ;  /* 0x0000000f0c178c11 */ /* 0x000fe400098f1c17 */
[----:B------:R-:W-:-:S03]  /*0620*/  CS2R R12, SRZ ;  /* 0x00000000000c7805 */ /* 0x000fc6000001ff00 */
[----:B------:R-:W3:Y:S04]  /*0630*/  @!P0 LDG.E.64 R24, desc[UR4][R22.64] ;  /* 0x0000000416188981 */ /* 0x000ee8000c1e1b00 */
[----:B------:R-:W4:Y:S01]  /*0640*/  @!P1 LDG.E.64 R12, desc[UR4][R6.64+0x8] ;  /* 0x00000804060c9981 */ /* 0x000f22000c1e1b00 */
[----:B------:R-:W-:Y:S01]  /*0650*/  UIADD3.X UR7, UPT, UPT, UR13, -0x1, URZ, UP0, !UPT ;  /* 0xffffffff0d077890 */ /* 0x000fe200087fe4ff */
[----:B------:R-:W-:Y:S02]  /*0660*/  ISETP.NE.U32.AND P0, PT, R2, UR6, PT ;  /* 0x0000000602007c0c */ /* 0x000fe4000bf05070 */
[----:B------:R-:W-:-:S03]  /*0670*/  ISETP.EQ.U32.AND P1, PT, R0, UR6, PT ;  /* 0x0000000600007c0c */ /* 0x000fc6000bf22070 */
[----:B------:R-:W-:-:S04]  /*0680*/  ISETP.NE.AND.EX P0, PT, R3, UR7, PT, P0 ;  /* 0x0000000703007c0c */ /* 0x000fc8000bf05300 */
[----:B------:R-:W-:Y:S02]  /*0690*/  ISETP.EQ.OR.EX P0, PT, R21, UR7, !P0, P1 ;  /* 0x0000000715007c0c */ /* 0x000fe4000c702710 */
[----:B------:R-:W-:Y:S02]  /*06a0*/  ISETP.NE.AND P1, PT, R0, RZ, PT ;  /* 0x000000ff0000720c */ /* 0x000fe40003f25270 */
[----:B-1----:R-:W-:-:S04]  /*06b0*/  IADD3 R10, P2, PT, R14, UR8, RZ ;  /* 0x000000080e0a7c10 */ /* 0x002fc8000ff5e0ff */
[----:B------:R-:W-:Y:S01]  /*06c0*/  IADD3.X R11, PT, PT, R20, UR9, RZ, P2, !PT ;  /* 0x00000009140b7c10 */ /* 0x000fe200097fe4ff */
[----:B--2---:R-:W-:-:S08]  /*06d0*/  DADD R8, R18, R8 ;  /* 0x0000000012087229 */ /* 0x004fd00000000008 */
[----:B---3--:R-:W-:-:S08]  /*06e0*/  DADD R8, R8, R24 ;  /* 0x0000000008087229 */ /* 0x008fd00000000018 */
[----:B----4-:R-:W-:-:S08]  /*06f0*/  DADD R8, R8, R12 ;  /* 0x0000000008087229 */ /* 0x010fd0000000000c */
[----:B------:R-:W-:-:S10]  /*0700*/  DMUL R8, R8, 0.25 ;  /* 0x3fd0000008087828 */ /* 0x000fd40000000000 */
[----:B------:R-:W-:Y:S02]  /*0710*/  FSEL R8, R8, RZ, !P0 ;  /* 0x000000ff08087208 */ /* 0x000fe40004000000 */
[----:B------:R-:W-:Y:S02]  /*0720*/  FSEL R9, R9, RZ, !P0 ;  /* 0x000000ff09097208 */ /* 0x000fe40004000000 */
[----:B------:R-:W-:Y:S02]  /*0730*/  FSEL R8, R8, RZ, P1 ;  /* 0x000000ff08087208 */ /* 0x000fe40000800000 */
[----:B------:R-:W-:-:S05]  /*0740*/  FSEL R9, R9, RZ, P1 ;  /* 0x000000ff09097208 */ /* 0x000fca0000800000 */
[----:B------:R1:W-:Y:S02]  /*0750*/  STG.E.64 desc[UR4][R10.64], R8 ;  /* 0x000000080a007986 */ /* 0x0003e4000c101b04 */
.L_x_4:
[----:B0-----:R-:W-:Y:S05]  /*0760*/  BSYNC.RECONVERGENT B0 ;  /* 0x0000000000007941 */ /* 0x001fea0003800200 */
.L_x_3:
[----:B------:R-:W1:Y:S01]  /*0770*/  LDCU.64 UR6, c[0x0][0x390] ;  /* 0x00007200ff0677ac */ /* 0x000e620008000a00 */
[----:B------:R-:W-:Y:S01]  /*0780*/  BAR.SYNC.DEFER_BLOCKING 0x0 ;  /* 0x0000000000007b1d */ /* 0x000fe20000010000 */
[----:B------:R-:W-:-:S13]  /*0790*/  ISETP.NE.AND P0, PT, R2, RZ, PT ;  /* 0x000000ff0200720c */ /* 0x000fda0003f05270 */
[----:B------:R-:W-:Y:S01]  /*07a0*/  @!P0 IMAD.MOV.U32 R5, RZ, RZ, 0x3ff00000 ;  /* 0x3ff00000ff058424 */ /* 0x000fe200078e00ff */
[----:B-1----:R-:W-:Y:S02]  /*07b0*/  @!P0 LEA R8, P1, R4, UR6, 0x3 ;  /* 0x0000000604088c11 */ /* 0x002fe4000f8218ff */
[----:B------:R-:W-:Y:S02]  /*07c0*/  IADD3 R2, P2, PT, R14, UR6, RZ ;  /* 0x000000060e027c10 */ /* 0x000fe4000ff5e0ff */
[----:B------:R-:W-:Y:S01]  /*07d0*/  @!P0 LEA.HI.X R9, R4, UR7, R15, 0x3, P1 ;  /* 0x0000000704098c11 */ /* 0x000fe200088f1c0f */
[----:B------:R-:W-:Y:S01]  /*07e0*/  @!P0 IMAD.MOV.U32 R4, RZ, RZ, 0x0 ;  /* 0x00000000ff048424 */ /* 0x000fe200078e00ff */
[----:B------:R-:W-:-:S04]  /*07f0*/  IADD3.X R3, PT, PT, R20, UR7, RZ, P2, !PT ;  /* 0x0000000714037c10 */ /* 0x000fc800097fe4ff */
[----:B------:R-:W-:Y:S01]  /*0800*/  @!P0 STG.E.64 desc[UR4][R8.64], R4 ;  /* 0x0000000408008986 */ /* 0x000fe2000c101b04 */
[----:B------:R-:W-:Y:S06]  /*0810*/  BAR.SYNC.DEFER_BLOCKING 0x0 ;  /* 0x0000000000007b1d */ /* 0x000fec0000010000 */
[----:B------:R-:W2:Y:S04]  /*0820*/  LDG.E.64 R2, desc[UR4][R2.64] ;  /* 0x0000000402027981 */ /* 0x000ea8000c1e1b00 */
[----:B--2---:R-:W-:Y:S01]  /*0830*/  STG.E.64 desc[UR4][R6.64], R2 ;  /* 0x0000000206007986 */ /* 0x004fe2000c101b04 */
[----:B------:R-:W-:Y:S05]  /*0840*/  EXIT ;  /* 0x000000000000794d */ /* 0x000fea0003800000 */
        .weak           $__internal_0_$__cuda_sm20_div_s64
        .type           $__internal_0_$__cuda_sm20_div_s64,@function
        .size           $__internal_0_$__cuda_sm20_div_s64,(.L_x_6 - $__internal_0_$__cuda_sm20_div_s64)
$__internal_0_$__cuda_sm20_div_s64:
[----:B------:R-:W0:Y:S01]  /*0850*/  LDCU.64 UR6, c[0x0][0x380] ;  /* 0x00007000ff0677ac */ /* 0x000e220008000a00 */
[----:B------:R-:W-:Y:S01]  /*0860*/  ISETP.GE.AND P3, PT, R7, RZ, PT ;  /* 0x000000ff0700720c */ /* 0x000fe20003f66270 */
[----:B0-----:R-:W-:Y:S02]  /*0870*/  UIADD3 UR4, UP1, UPT, URZ, -UR6, URZ ;  /* 0x80000006ff047290 */ /* 0x001fe4000ff3e0ff */
[----:B------:R-:W-:Y:S02]  /*0880*/  UISETP.GE.AND UP0, UPT, UR7, URZ, UPT ;  /* 0x000000ff0700728c */ /* 0x000fe4000bf06270 */
[----:B------:R-:W-:Y:S02]  /*0890*/  UIADD3.X UR5, UPT, UPT, URZ, ~UR7, URZ, UP1, !UPT ;  /* 0x80000007ff057290 */ /* 0x000fe40008ffe4ff */
[----:B------:R-:W-:Y:S02]  /*08a0*/  USEL UR4, UR4, UR6, !UP0 ;  /* 0x0000000604047287 */ /* 0x000fe4000c000000 */
[----:B------:R-:W-:-:S09]  /*08b0*/  USEL UR5, UR5, UR7, !UP0 ;  /* 0x0000000705057287 */ /* 0x000fd2000c000000 */
[----:B------:R-:W0:Y:S08]  /*08c0*/  I2F.U64.RP R8, UR4 ;  /* 0x0000000400087d12 */ /* 0x000e300008309000 */
[----:B0-----:R-:W0:Y:S02]  /*08d0*/  MUFU.RCP R8, R8 ;  /* 0x0000000800087308 */ /* 0x001e240000001000 */
[----:B0-----:R-:W-:-:S06]  /*08e0*/  VIADD R2, R8, 0x1ffffffe ;  /* 0x1ffffffe08027836 */ /* 0x001fcc0000000000 */
[----:B------:R-:W0:Y:S02]  /*08f0*/  F2I.U64.TRUNC R2, R2 ;  /* 0x0000000200027311 */ /* 0x000e24000020d800 */
[----:B0-----:R-:W-:-:S04]  /*0900*/  IMAD.WIDE.U32 R4, R2, UR4, RZ ;  /* 0x0000000402047c25 */ /* 0x001fc8000f8e00ff */
[----:B------:R-:W-:Y:S01]  /*0910*/  IMAD R5, R2, UR5, R5 ;  /* 0x0000000502057c24 */ /* 0x000fe2000f8e0205 */
[----:B------:R-:W-:-:S03]  /*0920*/  IADD3 R9, P0, PT, RZ, -R4, RZ ;  /* 0x80000004ff097210 */ /* 0x000fc60007f1e0ff */
[----:B------:R-:W-:Y:S02]  /*0930*/  IMAD R5, R3, UR4, R5 ;  /* 0x0000000403057c24 */ /* 0x000fe4000f8e0205 */
[----:B------:R-:W-:-:S04]  /*0940*/  IMAD.HI.U32 R4, R2, R9, RZ ;  /* 0x0000000902047227 */ /* 0x000fc800078e00ff */
[----:B------:R-:W-:Y:S02]  /*0950*/  IMAD.X R11, RZ, RZ, ~R5, P0 ;  /* 0x000000ffff0b7224 */ /* 0x000fe400000e0e05 */
[----:B------:R-:W-:Y:S02]  /*0960*/  IMAD.MOV.U32 R5, RZ, RZ, R2 ;  /* 0x000000ffff057224 */ /* 0x000fe400078e0002 */
[-C--:B------:R-:W-:Y:S02]  /*0970*/  IMAD R13, R3, R11.reuse, RZ ;  /* 0x0000000b030d7224 */ /* 0x080fe400078e02ff */
[----:B------:R-:W-:-:S04]  /*0980*/  IMAD.WIDE.U32 R4, P0, R2, R11, R4 ;  /* 0x0000000b02047225 */ /* 0x000fc80007800004 */
[----:B------:R-:W-:-:S04]  /*0990*/  IMAD.HI.U32 R11, R3, R11, RZ ;  /* 0x0000000b030b7227 */ /* 0x000fc800078e00ff */
[----:B------:R-:W-:-:S05]  /*09a0*/  IMAD.HI.U32 R4, P1, R3, R9, R4 ;  /* 0x0000000903047227 */ /* 0x000fca0007820004 */
[----:B------:R-:W-:Y:S01]  /*09b0*/  IADD3 R5, P2, PT, R13, R4, RZ ;  /* 0x000000040d057210 */ /* 0x000fe20007f5e0ff */
[----:B------:R-:W-:-:S04]  /*09c0*/  IMAD.X R4, R11, 0x1, R3, P0 ;  /* 0x000000010b047824 */ /* 0x000fc800000e0603 */
[----:B------:R-:W-:Y:S01]  /*09d0*/  IMAD.WIDE.U32 R2, R5, UR4, RZ ;  /* 0x0000000405027c25 */ /* 0x000fe2000f8e00ff */
[----:B------:R-:W-:-:S03]  /*09e0*/  IADD3.X R9, PT, PT, RZ, RZ, R4, P2, P1 ;  /* 0x000000ffff097210 */ /* 0x000fc600017e2404 */
[----:B------:R-:W-:Y:S01]  /*09f0*/  IMAD R4, R5, UR5, R3 ;  /* 0x0000000505047c24 */ /* 0x000fe2000f8e0203 */
[----:B------:R-:W-:Y:S02]  /*0a00*/  IADD3 R11, P0, PT, RZ, -R2, RZ ;  /* 0x80000002ff0b7210 */ /* 0x000fe40007f1e0ff */
[-C--:B------:R-:W-:Y:S01]  /*0a10*/  IADD3 R3, P4, PT, RZ, -R6.reuse, RZ ;  /* 0x80000006ff037210 */ /* 0x080fe20007f9e0ff */
[----:B------:R-:W-:Y:S02]  /*0a20*/  IMAD R2, R9, UR4, R4 ;  /* 0x0000000409027c24 */ /* 0x000fe4000f8e0204 */
[----:B------:R-:W-:Y:S01]  /*0a30*/  IMAD.HI.U32 R4, R5, R11, RZ ;  /* 0x0000000b05047227 */ /* 0x000fe200078e00ff */
[----:B------:R-:W-:-:S03]  /*0a40*/  SEL R10, R3, R6, !P3 ;  /* 0x00000006030a7207 */ /* 0x000fc60005800000 */
[----:B------:R-:W-:Y:S02]  /*0a50*/  IMAD.X R2, RZ, RZ, ~R2, P0 ;  /* 0x000000ffff027224 */ /* 0x000fe400000e0e02 */
[----:B------:R-:W-:Y:S02]  /*0a60*/  IMAD.X R8, RZ, RZ, ~R7, P4 ;  /* 0x000000ffff087224 */ /* 0x000fe400020e0e07 */
[----:B------:R-:W-:-:S03]  /*0a70*/  IMAD.WIDE.U32 R4, P0, R5, R2, R4 ;  /* 0x0000000205047225 */ /* 0x000fc60007800004 */
[----:B------:R-:W-:Y:S01]  /*0a80*/  SEL R8, R8, R7, !P3 ;  /* 0x0000000708087207 */ /* 0x000fe20005800000 */
[----:B------:R-:W-:Y:S02]  /*0a90*/  IMAD.MOV.U32 R3, RZ, RZ, RZ ;  /* 0x000000ffff037224 */ /* 0x000fe400078e00ff */
[----:B------:R-:W-:-:S04]  /*0aa0*/  IMAD.HI.U32 R5, P1, R9, R11, R4 ;  /* 0x0000000b09057227 */ /* 0x000fc80007820004 */
[CC--:B------:R-:W-:Y:S02]  /*0ab0*/  IMAD R4, R9.reuse, R2.reuse, RZ ;  /* 0x0000000209047224 */ /* 0x0c0fe400078e02ff */
[----:B------:R-:W-:-:S03]  /*0ac0*/  IMAD.HI.U32 R2, R9, R2, RZ ;  /* 0x0000000209027227 */ /* 0x000fc600078e00ff */
[----:B------:R-:W-:Y:S01]  /*0ad0*/  IADD3 R5, P2, PT, R4, R5, RZ ;  /* 0x0000000504057210 */ /* 0x000fe20007f5e0ff */
[----:B------:R-:W-:-:S04]  /*0ae0*/  IMAD.X R9, R2, 0x1, R9, P0 ;  /* 0x0000000102097824 */ /* 0x000fc800000e0609 */
[----:B------:R-:W-:Y:S01]  /*0af0*/  IMAD.HI.U32 R2, R5, R10, RZ ;  /* 0x0000000a05027227 */ /* 0x000fe200078e00ff */
[----:B------:R-:W-:-:S03]  /*0b00*/  IADD3.X R9, PT, PT, RZ, RZ, R9, P2, P1 ;  /* 0x000000ffff097210 */ /* 0x000fc600017e2409 */
[----:B------:R-:W-:-:S04]  /*0b10*/  IMAD.WIDE.U32 R2, R5, R8, R2 ;  /* 0x0000000805027225 */ /* 0x000fc800078e0002 */
[C---:B------:R-:W-:Y:S02]  /*0b20*/  IMAD R5, R9.reuse, R8, RZ ;  /* 0x0000000809057224 */ /* 0x040fe400078e02ff */
[----:B------:R-:W-:-:S04]  /*0b30*/  IMAD.HI.U32 R2, P0, R9, R10, R2 ;  /* 0x0000000a09027227 */ /* 0x000fc80007800002 */
[----:B------:R-:W-:Y:S01]  /*0b40*/  IMAD.HI.U32 R4, R9, R8, RZ ;  /* 0x0000000809047227 */ /* 0x000fe200078e00ff */
[----:B------:R-:W-:-:S03]  /*0b50*/  IADD3 R5, P1, PT, R5, R2, RZ ;  /* 0x0000000205057210 */ /* 0x000fc60007f3e0ff */
[----:B------:R-:W-:Y:S02]  /*0b60*/  IMAD.X R4, RZ, RZ, R4, P0 ;  /* 0x000000ffff047224 */ /* 0x000fe400000e0604 */
[----:B------:R-:W-:-:S04]  /*0b70*/  IMAD.WIDE.U32 R2, R5, UR4, RZ ;  /* 0x0000000405027c25 */ /* 0x000fc8000f8e00ff */
[----:B------:R-:W-:Y:S01]  /*0b80*/  IMAD.X R4, RZ, RZ, R4, P1 ;  /* 0x000000ffff047224 */ /* 0x000fe200008e0604 */
[----:B------:R-:W-:Y:S01]  /*0b90*/  IADD3 R10, P1, PT, -R2, R10, RZ ;  /* 0x0000000a020a7210 */ /* 0x000fe20007f3e1ff */
[C---:B------:R-:W-:Y:S02]  /*0ba0*/  IMAD R3, R5.reuse, UR5, R3 ;  /* 0x0000000505037c24 */ /* 0x040fe4000f8e0203 */
[----:B------:R-:W-:Y:S01]  /*0bb0*/  VIADD R2, R5, 0x1 ;  /* 0x0000000105027836 */ /* 0x000fe20000000000 */
[----:B------:R-:W-:Y:S01]  /*0bc0*/  ISETP.GE.U32.AND P0, PT, R10, UR4, PT ;  /* 0x000000040a007c0c */ /* 0x000fe2000bf06070 */
[----:B------:R-:W-:-:S04]  /*0bd0*/  IMAD R3, R4, UR4, R3 ;  /* 0x0000000404037c24 */ /* 0x000fc8000f8e0203 */
[----:B------:R-:W-:Y:S01]  /*0be0*/  IMAD.X R9, R8, 0x1, ~R3, P1 ;  /* 0x0000000108097824 */ /* 0x000fe200008e0e03 */
[----:B------:R-:W-:-:S04]  /*0bf0*/  IADD3 R3, P1, PT, R10, -UR4, RZ ;  /* 0x800000040a037c10 */ /* 0x000fc8000ff3e0ff */
[C---:B------:R-:W-:Y:S02]  /*0c00*/  ISETP.GE.U32.AND.EX P0, PT, R9.reuse, UR5, PT, P0 ;  /* 0x0000000509007c0c */ /* 0x040fe4000bf06100 */
[----:B------:R-:W-:Y:S02]  /*0c10*/  IADD3.X R8, PT, PT, R9, ~UR5, RZ, P1, !PT ;  /* 0x8000000509087c10 */ /* 0x000fe40008ffe4ff */
[----:B------:R-:W-:Y:S02]  /*0c20*/  SEL R3, R3, R10, P0 ;  /* 0x0000000a03037207 */ /* 0x000fe40000000000 */
[----:B------:R-:W-:Y:S02]  /*0c30*/  SEL R5, R2, R5, P0 ;  /* 0x0000000502057207 */ /* 0x000fe40000000000 */
[----:B------:R-:W-:Y:S02]  /*0c40*/  SEL R8, R8, R9, P0 ;  /* 0x0000000908087207 */ /* 0x000fe40000000000 */
[----:B------:R-:W-:Y:S01]  /*0c50*/  ISETP.GE.U32.AND P0, PT, R3, UR4, PT ;  /* 0x0000000403007c0c */ /* 0x000fe2000bf06070 */
[----:B------:R-:W-:Y:S01]  /*0c60*/  VIADD R4, R5, 0x1 ;  /* 0x0000000105047836 */ /* 0x000fe20000000000 */
[----:B------:R-:W-:-:S02]  /*0c70*/  LOP3.LUT R2, R7, UR7, RZ, 0x3c, !PT ;  /* 0x0000000707027c12 */ /* 0x000fc4000f8e3cff */
[----:B------:R-:W-:Y:S02]  /*0c80*/  ISETP.GE.U32.AND.EX P0, PT, R8, UR5, PT, P0 ;  /* 0x0000000508007c0c */ /* 0x000fe4000bf06100 */
[----:B------:R-:W-:Y:S01]  /*0c90*/  ISETP.GE.AND P1, PT, R2, RZ, PT ;  /* 0x000000ff0200720c */ /* 0x000fe20003f26270 */
[----:B------:R-:W-:Y:S01]  /*0ca0*/  IMAD.MOV.U32 R2, RZ, RZ, R0 ;  /* 0x000000ffff027224 */ /* 0x000fe200078e0000 */
[----:B------:R-:W-:Y:S02]  /*0cb0*/  SEL R4, R4, R5, P0 ;  /* 0x0000000504047207 */ /* 0x000fe40000000000 */
[----:B------:R-:W-:-:S03]  /*0cc0*/  ISETP.NE.U32.AND P0, PT, RZ, UR6, PT ;  /* 0x00000006ff007c0c */ /* 0x000fc6000bf05070 */
[----:B------:R-:W-:Y:S01]  /*0cd0*/  IMAD.MOV R3, RZ, RZ, -R4 ;  /* 0x000000ffff037224 */ /* 0x000fe200078e0a04 */
[----:B------:R-:W-:-:S04]  /*0ce0*/  ISETP.NE.AND.EX P0, PT, RZ, UR7, PT, P0 ;  /* 0x00000007ff007c0c */ /* 0x000fc8000bf05300 */
[----:B------:R-:W-:Y:S01]  /*0cf0*/  SEL R4, R3, R4, !P1 ;  /* 0x0000000403047207 */ /* 0x000fe20004800000 */
[----:B------:R-:W-:-:S03]  /*0d00*/  IMAD.MOV.U32 R3, RZ, RZ, 0x0 ;  /* 0x00000000ff037424 */ /* 0x000fc600078e00ff */
[----:B------:R-:W-:Y:S01]  /*0d10*/  SEL R4, R4, 0xffffffff, P0 ;  /* 0xffffffff04047807 */ /* 0x000fe20000000000 */
[----:B------:R-:W-:Y:S06]  /*0d20*/  RET.REL.NODEC R2 `(_Z4SteplPdS_) ;  /* 0xfffffff002b47950 */ /* 0x000fec0003c3ffff */
.L_x_5:
[----:B------:R-:W-:-:S00]  /*0d30*/  BRA `(.L_x_5) ;  /* 0xfffffffc00fc7947 */ /* 0x000fc0000383ffff */
[----:B------:R-:W-:-:S00]  /*0d40*/  NOP ;  /* 0x0000000000007918 */ /* 0x000fc00000000000 */
        /* <DEDUP_REMOVED lines=11> */
.L_x_6:


//--------------------- .nv.shared.reserved.0     --------------------------
	.section	.nv.shared.reserved.0,"aw",@nobits
	.weak		__nv_reservedSMEM_offset_0_alias
	.size		__nv_reservedSMEM_offset_0_alias, 0, 64
	.other		__nv_reservedSMEM_offset_0_alias,@"STO_CUDA_RESERVED_SHARED STV_DEFAULT"
__nv_reservedSMEM_offset_0_alias:
	.zero		0
	.zero		64


//--------------------- .nv.constant0._Z4SteplPdS_ --------------------------
	.section	.nv.constant0._Z4SteplPdS_,"a",@progbits
	.sectionflags	@""
	.align	4
.nv.constant0._Z4SteplPdS_:
	.zero		920


//--------------------- SYMBOLS --------------------------

	.type		.nv.reservedSmem.offset0,@object
	.size		.nv.reservedSmem.offset0,0x4
